	.headerflags	@"EF_CUDA_TEXMODE_UNIFIED EF_CUDA_64BIT_ADDRESS EF_CUDA_ACCELERATORS EF_CUDA_SM90 EF_CUDA_VIRTUAL_SM(EF_CUDA_SM90)"
	.elftype	@"ET_EXEC"


//--------------------- .nv.info                  --------------------------
	.section	.nv.info,"",@"SHT_CUDA_INFO"
	.align	4


	//----- nvinfo : EIATTR_REGCOUNT
	.align		4
        /*0000*/ 	.byte	0x04, 0x2f
        /*0002*/ 	.short	(.L_1 - .L_0)
	.align		4
.L_0:
        /*0004*/ 	.word	index@(triton_poi_fused__softmax_mean_1)
        /*0008*/ 	.word	0x00000020


	//----- nvinfo : EIATTR_MIN_STACK_SIZE
	.align		4
.L_1:
        /*000c*/ 	.byte	0x04, 0x12
        /*000e*/ 	.short	(.L_3 - .L_2)
	.align		4
.L_2:
        /*0010*/ 	.word	index@(triton_poi_fused__softmax_mean_1)
        /*0014*/ 	.word	0x00000000


	//----- nvinfo : EIATTR_FRAME_SIZE
	.align		4
.L_3:
        /*0018*/ 	.byte	0x04, 0x11
        /*001a*/ 	.short	(.L_5 - .L_4)
	.align		4
.L_4:
        /*001c*/ 	.word	index@(triton_poi_fused__softmax_mean_1)
        /*0020*/ 	.word	0x00000000


	//----- nvinfo : EIATTR_MIN_STACK_SIZE
	.align		4
.L_5:
        /*0024*/ 	.byte	0x04, 0x12
        /*0026*/ 	.short	(.L_7 - .L_6)
	.align		4
.L_6:
        /*0028*/ 	.word	index@(triton_poi_fused__softmax_mean_1)
        /*002c*/ 	.word	0x00000000
.L_7:


//--------------------- .nv.info.triton_poi_fused__softmax_mean_1 --------------------------
	.section	.nv.info.triton_poi_fused__softmax_mean_1,"",@"SHT_CUDA_INFO"
	.sectionflags	@""
	.align	4


	//----- nvinfo : EIATTR_CUDA_API_VERSION
	.align		4
        /*0000*/ 	.byte	0x04, 0x37
        /*0002*/ 	.short	(.L_9 - .L_8)
.L_8:
        /*0004*/ 	.word	0x0000007c


	//----- nvinfo : EIATTR_KPARAM_INFO
	.align		4
.L_9:
        /*0008*/ 	.byte	0x04, 0x17
        /*000a*/ 	.short	(.L_11 - .L_10)
.L_10:
        /*000c*/ 	.word	0x00000000
        /*0010*/ 	.short	0x0002
        /*0012*/ 	.short	0x0010
        /*0014*/ 	.byte	0x00, 0xf0, 0x11, 0x00


	//----- nvinfo : EIATTR_KPARAM_INFO
	.align		4
.L_11:
        /*0018*/ 	.byte	0x04, 0x17
        /*001a*/ 	.short	(.L_13 - .L_12)
.L_12:
        /*001c*/ 	.word	0x00000000
        /*0020*/ 	.short	0x0001
        /*0022*/ 	.short	0x0008
        /*0024*/ 	.byte	0x00, 0xf4, 0x21, 0x00


	//----- nvinfo : EIATTR_KPARAM_INFO
	.align		4
.L_13:
        /*0028*/ 	.byte	0x04, 0x17
        /*002a*/ 	.short	(.L_15 - .L_14)
.L_14:
        /*002c*/ 	.word	0x00000000
        /*0030*/ 	.short	0x0000
        /*0032*/ 	.short	0x0000
        /*0034*/ 	.byte	0x00, 0xf4, 0x21, 0x00


	//----- nvinfo : EIATTR_SPARSE_MMA_MASK
	.align		4
.L_15:
        /*0038*/ 	.byte	0x03, 0x50
        /*003a*/ 	.short	0x0000


	//----- nvinfo : EIATTR_MAXREG_COUNT
	.align		4
        /*003c*/ 	.byte	0x03, 0x1b
        /*003e*/ 	.short	0x00ff


	//----- nvinfo : EIATTR_EXIT_INSTR_OFFSETS
	.align		4
        /*0040*/ 	.byte	0x04, 0x1c
        /*0042*/ 	.short	(.L_17 - .L_16)


	//   ....[0]....
.L_16:
        /*0044*/ 	.word	0x00000610


	//   ....[1]....
        /*0048*/ 	.word	0x00000630


	//----- nvinfo : EIATTR_REQNTID
	.align		4
.L_17:
        /*004c*/ 	.byte	0x04, 0x10
        /*004e*/ 	.short	(.L_19 - .L_18)
.L_18:
        /*0050*/ 	.word	0x00000020
        /*0054*/ 	.word	0x00000001
        /*0058*/ 	.word	0x00000001


	//----- nvinfo : EIATTR_CBANK_PARAM_SIZE
	.align		4
.L_19:
        /*005c*/ 	.byte	0x03, 0x19
        /*005e*/ 	.short	0x0014


	//----- nvinfo : EIATTR_PARAM_CBANK
	.align		4
        /*0060*/ 	.byte	0x04, 0x0a
        /*0062*/ 	.short	(.L_21 - .L_20)
	.align		4
.L_20:
        /*0064*/ 	.word	index@(.nv.constant0.triton_poi_fused__softmax_mean_1)
        /*0068*/ 	.short	0x0210
        /*006a*/ 	.short	0x0014


	//----- nvinfo : EIATTR_SW_WAR
	.align		4
.L_21:
        /*006c*/ 	.byte	0x04, 0x36
        /*006e*/ 	.short	(.L_23 - .L_22)
.L_22:
        /*0070*/ 	.word	0x00000008
.L_23:


//--------------------- .nv.callgraph             --------------------------
	.section	.nv.callgraph,"",@"SHT_CUDA_CALLGRAPH"
	.align	4
	.sectionentsize	8
	.align		4
        /*0000*/ 	.word	0x00000000
	.align		4
        /*0004*/ 	.word	0xffffffff
	.align		4
        /*0008*/ 	.word	0x00000000
	.align		4
        /*000c*/ 	.word	0xfffffffe
	.align		4
        /*0010*/ 	.word	0x00000000
	.align		4
        /*0014*/ 	.word	0xfffffffd
	.align		4
        /*0018*/ 	.word	0x00000000
	.align		4
        /*001c*/ 	.word	0xfffffffc


//--------------------- .text.triton_poi_fused__softmax_mean_1 --------------------------
	.section	.text.triton_poi_fused__softmax_mean_1,"ax",@progbits
	.align	128
        .global         triton_poi_fused__softmax_mean_1
        .type           triton_poi_fused__softmax_mean_1,@function
        .size           triton_poi_fused__softmax_mean_1,(.L_x_1 - triton_poi_fused__softmax_mean_1)
        .other          triton_poi_fused__softmax_mean_1,@"STO_CUDA_ENTRY STV_DEFAULT"
triton_poi_fused__softmax_mean_1:
.text.triton_poi_fused__softmax_mean_1:
[----:B------:R-:W0:Y:S01]  /*0000*/  LDC R1, c[0x0][0x28] ;  /* 0x00000a00ff017b82 */ /* 0x000e220000000800 */
[----:B------:R-:W1:Y:S07]  /*0010*/  S2R R24, SR_TID.X ;  /* 0x0000000000187919 */ /* 0x000e6e0000002100 */
[----:B------:R-:W2:Y:S01]  /*0020*/  LDC.64 R2, c[0x0][0x210] ;  /* 0x00008400ff027b82 */ /* 0x000ea20000000a00 */
[----:B------:R-:W-:Y:S01]  /*0030*/  CS2R R6, SRZ ;  /* 0x0000000000067805 */ /* 0x000fe2000001ff00 */
[----:B------:R-:W-:Y:S01]  /*0040*/  ULDC.64 UR4, c[0x0][0x208] ;  /* 0x0000820000047ab9 */ /* 0x000fe20000000a00 */
[----:B------:R-:W3:Y:S01]  /*0050*/  S2R R0, SR_CTAID.X ;  /* 0x0000000000007919 */ /* 0x000ee20000002500 */
[----:B------:R-:W-:Y:S01]  /*0060*/  MOV R4, RZ ;  /* 0x000000ff00047202 */ /* 0x000fe20000000f00 */
[----:B------:R-:W-:Y:S01]  /*0070*/  HFMA2.MMA R18, -RZ, RZ, 0, 0 ;  /* 0x00000000ff127435 */ /* 0x000fe200000001ff */
[----:B-1----:R-:W-:-:S04]  /*0080*/  LOP3.LUT R5, R24, 0x3, RZ, 0xc0, !PT ;  /* 0x0000000318057812 */ /* 0x002fc800078ec0ff */
[----:B---3--:R-:W-:Y:S01]  /*0090*/  LEA R5, R0, R5, 0x2 ;  /* 0x0000000500057211 */ /* 0x008fe200078e10ff */
[----:B------:R-:W-:-:S03]  /*00a0*/  HFMA2.MMA R0, -RZ, RZ, 0, 0 ;  /* 0x00000000ff007435 */ /* 0x000fc600000001ff */
[C---:B------:R-:W-:Y:S01]  /*00b0*/  ISETP.GE.AND P0, PT, R5.reuse, 0x4, PT ;  /* 0x000000040500780c */ /* 0x040fe20003f06270 */
[C-C-:B--2---:R-:W-:Y:S01]  /*00c0*/  IMAD.WIDE R8, R5.reuse, 0x4, R2.reuse ;  /* 0x0000000405087825 */ /* 0x144fe200078e0202 */
[----:B------:R-:W-:Y:S02]  /*00d0*/  IADD3 R11, R5, 0x10, RZ ;  /* 0x00000010050b7810 */ /* 0x000fe40007ffe0ff */
[----:B------:R-:W-:Y:S01]  /*00e0*/  IADD3 R13, R5, 0x20, RZ ;  /* 0x00000020050d7810 */ /* 0x000fe20007ffe0ff */
[----:B------:R-:W-:Y:S01]  /*00f0*/  VIADD R15, R5, 0x30 ;  /* 0x00000030050f7836 */ /* 0x000fe20000000000 */
[----:B------:R-:W-:Y:S01]  /*0100*/  IADD3 R17, R5, 0x4, RZ ;  /* 0x0000000405117810 */ /* 0x000fe20007ffe0ff */
[--C-:B------:R-:W-:Y:S01]  /*0110*/  IMAD.WIDE R10, R11, 0x4, R2.reuse ;  /* 0x000000040b0a7825 */ /* 0x100fe200078e0202 */
[----:B------:R-:W-:Y:S02]  /*0120*/  IADD3 R19, R5, 0x14, RZ ;  /* 0x0000001405137810 */ /* 0x000fe40007ffe0ff */
[----:B------:R-:W-:Y:S01]  /*0130*/  IADD3 R23, R5, 0x34, RZ ;  /* 0x0000003405177810 */ /* 0x000fe20007ffe0ff */
[----:B------:R-:W-:-:S02]  /*0140*/  IMAD.WIDE R12, R13, 0x4, R2 ;  /* 0x000000040d0c7825 */ /* 0x000fc400078e0202 */
[----:B------:R1:W2:Y:S02]  /*0150*/  @!P0 LDG.E R0, desc[UR4][R8.64] ;  /* 0x0000000408008981 */ /* 0x0002a4000c1e1900 */
[----:B------:R-:W-:Y:S02]  /*0160*/  IMAD.WIDE R14, R15, 0x4, R2 ;  /* 0x000000040f0e7825 */ /* 0x000fe400078e0202 */
[----:B------:R3:W2:Y:S01]  /*0170*/  @!P0 LDG.E R7, desc[UR4][R10.64] ;  /* 0x000000040a078981 */ /* 0x0006a2000c1e1900 */
[----:B------:R-:W-:-:S03]  /*0180*/  CS2R R20, SRZ ;  /* 0x0000000000147805 */ /* 0x000fc6000001ff00 */
[----:B------:R4:W5:Y:S01]  /*0190*/  @!P0 LDG.E R4, desc[UR4][R12.64] ;  /* 0x000000040c048981 */ /* 0x000962000c1e1900 */
[--C-:B-1----:R-:W-:Y:S01]  /*01a0*/  IMAD.WIDE R8, R17, 0x4, R2.reuse ;  /* 0x0000000411087825 */ /* 0x102fe200078e0202 */
[----:B------:R-:W-:Y:S02]  /*01b0*/  IADD3 R17, R5, 0x24, RZ ;  /* 0x0000002405117810 */ /* 0x000fe40007ffe0ff */
[----:B------:R1:W5:Y:S01]  /*01c0*/  @!P0 LDG.E R6, desc[UR4][R14.64] ;  /* 0x000000040e068981 */ /* 0x000362000c1e1900 */
[----:B---3--:R-:W-:-:S03]  /*01d0*/  IMAD.WIDE R10, R19, 0x4, R2 ;  /* 0x00000004130a7825 */ /* 0x008fc600078e0202 */
[----:B------:R3:W5:Y:S01]  /*01e0*/  @!P0 LDG.E R18, desc[UR4][R8.64] ;  /* 0x0000000408128981 */ /* 0x000762000c1e1900 */
[--C-:B----4-:R-:W-:Y:S01]  /*01f0*/  IMAD.WIDE R12, R17, 0x4, R2.reuse ;  /* 0x00000004110c7825 */ /* 0x110fe200078e0202 */
[----:B------:R-:W-:Y:S02]  /*0200*/  IADD3 R17, R5, 0x8, RZ ;  /* 0x0000000805117810 */ /* 0x000fe40007ffe0ff */
[----:B------:R4:W5:Y:S01]  /*0210*/  @!P0 LDG.E R21, desc[UR4][R10.64] ;  /* 0x000000040a158981 */ /* 0x000962000c1e1900 */
[----:B-1----:R-:W-:Y:S01]  /*0220*/  IMAD.WIDE R14, R23, 0x4, R2 ;  /* 0x00000004170e7825 */ /* 0x002fe200078e0202 */
[----:B------:R-:W-:-:S03]  /*0230*/  IADD3 R23, R5, 0x18, RZ ;  /* 0x0000001805177810 */ /* 0x000fc60007ffe0ff */
[----:B------:R-:W-:Y:S01]  /*0240*/  IMAD.MOV.U32 R19, RZ, RZ, RZ ;  /* 0x000000ffff137224 */ /* 0x000fe200078e00ff */
[----:B------:R-:W-:Y:S01]  /*0250*/  MOV R22, RZ ;  /* 0x000000ff00167202 */ /* 0x000fe20000000f00 */
[--C-:B---3--:R-:W-:Y:S01]  /*0260*/  IMAD.WIDE R8, R17, 0x4, R2.reuse ;  /* 0x0000000411087825 */ /* 0x108fe200078e0202 */
[----:B------:R-:W-:Y:S01]  /*0270*/  IADD3 R17, R5, 0x28, RZ ;  /* 0x0000002805117810 */ /* 0x000fe20007ffe0ff */
[----:B------:R-:W3:Y:S02]  /*0280*/  @!P0 LDG.E R20, desc[UR4][R14.64] ;  /* 0x000000040e148981 */ /* 0x000ee4000c1e1900 */
[----:B----4-:R-:W-:Y:S01]  /*0290*/  IMAD.WIDE R10, R23, 0x4, R2 ;  /* 0x00000004170a7825 */ /* 0x010fe200078e0202 */
[----:B------:R-:W-:Y:S01]  /*02a0*/  HFMA2.MMA R23, -RZ, RZ, 0, 0 ;  /* 0x00000000ff177435 */ /* 0x000fe200000001ff */
[----:B------:R1:W4:Y:S02]  /*02b0*/  @!P0 LDG.E R19, desc[UR4][R12.64] ;  /* 0x000000040c138981 */ /* 0x000324000c1e1900 */
[----:B------:R-:W-:Y:S01]  /*02c0*/  IMAD.MOV.U32 R25, RZ, RZ, RZ ;  /* 0x000000ffff197224 */ /* 0x000fe200078e00ff */
[----:B------:R-:W-:Y:S01]  /*02d0*/  IADD3 R27, R5, 0x38, RZ ;  /* 0x00000038051b7810 */ /* 0x000fe20007ffe0ff */
[----:B------:R-:W3:Y:S01]  /*02e0*/  @!P0 LDG.E R22, desc[UR4][R8.64] ;  /* 0x0000000408168981 */ /* 0x000ee2000c1e1900 */
[----:B------:R-:W-:-:S03]  /*02f0*/  MOV R26, RZ ;  /* 0x000000ff001a7202 */ /* 0x000fc60000000f00 */
[----:B------:R1:W3:Y:S02]  /*0300*/  @!P0 LDG.E R25, desc[UR4][R10.64] ;  /* 0x000000040a198981 */ /* 0x0002e4000c1e1900 */
[----:B-1----:R-:W-:-:S04]  /*0310*/  IMAD.WIDE R12, R17, 0x4, R2 ;  /* 0x00000004110c7825 */ /* 0x002fc800078e0202 */
[--C-:B------:R-:W-:Y:S01]  /*0320*/  IMAD.WIDE R16, R27, 0x4, R2.reuse ;  /* 0x000000041b107825 */ /* 0x100fe200078e0202 */
[----:B------:R1:W3:Y:S01]  /*0330*/  @!P0 LDG.E R23, desc[UR4][R12.64] ;  /* 0x000000040c178981 */ /* 0x0002e2000c1e1900 */
[----:B------:R-:W-:Y:S01]  /*0340*/  IADD3 R29, R5, 0x1c, RZ ;  /* 0x0000001c051d7810 */ /* 0x000fe20007ffe0ff */
[----:B------:R-:W-:Y:S02]  /*0350*/  HFMA2.MMA R27, -RZ, RZ, 0, 0 ;  /* 0x00000000ff1b7435 */ /* 0x000fe400000001ff */
[----:B------:R-:W3:Y:S01]  /*0360*/  @!P0 LDG.E R26, desc[UR4][R16.64] ;  /* 0x00000004101a8981 */ /* 0x000ee2000c1e1900 */
[----:B------:R-:W-:Y:S01]  /*0370*/  VIADD R15, R5, 0xc ;  /* 0x0000000c050f7836 */ /* 0x000fe20000000000 */
[----:B0-----:R-:W-:Y:S02]  /*0380*/  IADD3 R11, R5, 0x2c, RZ ;  /* 0x0000002c050b7810 */ /* 0x001fe40007ffe0ff */
[----:B------:R-:W-:Y:S02]  /*0390*/  MOV R28, RZ ;  /* 0x000000ff001c7202 */ /* 0x000fe40000000f00 */
[----:B-1----:R-:W-:Y:S01]  /*03a0*/  IADD3 R13, R5, 0x3c, RZ ;  /* 0x0000003c050d7810 */ /* 0x002fe20007ffe0ff */
[----:B------:R-:W-:-:S04]  /*03b0*/  IMAD.WIDE R8, R15, 0x4, R2 ;  /* 0x000000040f087825 */ /* 0x000fc800078e0202 */
[--C-:B------:R-:W-:Y:S01]  /*03c0*/  IMAD.WIDE R14, R29, 0x4, R2.reuse ;  /* 0x000000041d0e7825 */ /* 0x100fe200078e0202 */
[----:B------:R-:W3:Y:S03]  /*03d0*/  @!P0 LDG.E R27, desc[UR4][R8.64] ;  /* 0x00000004081b8981 */ /* 0x000ee6000c1e1900 */
[--C-:B------:R-:W-:Y:S01]  /*03e0*/  IMAD.WIDE R10, R11, 0x4, R2.reuse ;  /* 0x000000040b0a7825 */ /* 0x100fe200078e0202 */
[----:B------:R-:W3:Y:S03]  /*03f0*/  @!P0 LDG.E R28, desc[UR4][R14.64] ;  /* 0x000000040e1c8981 */ /* 0x000ee6000c1e1900 */
[----:B------:R-:W-:Y:S01]  /*0400*/  IMAD.WIDE R2, R13, 0x4, R2 ;  /* 0x000000040d027825 */ /* 0x000fe200078e0202 */
[----:B------:R-:W-:-:S06]  /*0410*/  CS2R R12, SRZ ;  /* 0x00000000000c7805 */ /* 0x000fcc000001ff00 */
[----:B------:R-:W3:Y:S04]  /*0420*/  @!P0 LDG.E R12, desc[UR4][R10.64] ;  /* 0x000000040a0c8981 */ /* 0x000ee8000c1e1900 */
[----:B------:R0:W3:Y:S02]  /*0430*/  @!P0 LDG.E R13, desc[UR4][R2.64] ;  /* 0x00000004020d8981 */ /* 0x0000e4000c1e1900 */
[----:B0-----:R-:W0:Y:S02]  /*0440*/  LDC.64 R2, c[0x0][0x218] ;  /* 0x00008600ff027b82 */ /* 0x001e240000000a00 */
[----:B0-----:R-:W-:-:S04]  /*0450*/  IMAD.WIDE R2, R5, 0x4, R2 ;  /* 0x0000000405027825 */ /* 0x001fc800078e0202 */
[----:B--2---:R-:W-:-:S04]  /*0460*/  FADD R7, R7, R0 ;  /* 0x0000000007077221 */ /* 0x004fc80000000000 */
[----:B-----5:R-:W-:-:S04]  /*0470*/  FADD R7, R7, R4 ;  /* 0x0000000407077221 */ /* 0x020fc80000000000 */
[----:B------:R-:W-:-:S04]  /*0480*/  FADD R6, R7, R6 ;  /* 0x0000000607067221 */ /* 0x000fc80000000000 */
[----:B------:R-:W-:Y:S01]  /*0490*/  FMUL R7, R6, 0.25 ;  /* 0x3e80000006077820 */ /* 0x000fe20000400000 */
[----:B------:R-:W-:-:S04]  /*04a0*/  FADD R18, R21, R18 ;  /* 0x0000001215127221 */ /* 0x000fc80000000000 */
[----:B------:R-:W-:Y:S01]  /*04b0*/  FSETP.NAN.AND P1, PT, R7, R7, PT ;  /* 0x000000070700720b */ /* 0x000fe20003f28000 */
[----:B----4-:R-:W-:-:S04]  /*04c0*/  FADD R19, R18, R19 ;  /* 0x0000001312137221 */ /* 0x010fc80000000000 */
[----:B---3--:R-:W-:Y:S01]  /*04d0*/  FADD R19, R19, R20 ;  /* 0x0000001413137221 */ /* 0x008fe20000000000 */
[----:B------:R-:W-:-:S03]  /*04e0*/  FADD R22, R25, R22 ;  /* 0x0000001619167221 */ /* 0x000fc60000000000 */
[----:B------:R-:W-:Y:S01]  /*04f0*/  FMUL R0, R19, 0.25 ;  /* 0x3e80000013007820 */ /* 0x000fe20000400000 */
[----:B------:R-:W-:-:S04]  /*0500*/  FADD R23, R22, R23 ;  /* 0x0000001716177221 */ /* 0x000fc80000000000 */
[----:B------:R-:W-:Y:S01]  /*0510*/  FSETP.GT.AND P0, PT, R7, R0, PT ;  /* 0x000000000700720b */ /* 0x000fe20003f04000 */
[----:B------:R-:W-:-:S03]  /*0520*/  FADD R23, R23, R26 ;  /* 0x0000001a17177221 */ /* 0x000fc60000000000 */
[----:B------:R-:W-:Y:S01]  /*0530*/  @!P1 FSEL R7, R7, R0, P0 ;  /* 0x0000000007079208 */ /* 0x000fe20000000000 */
[----:B------:R-:W-:-:S05]  /*0540*/  FMUL R4, R23, 0.25 ;  /* 0x3e80000017047820 */ /* 0x000fca0000400000 */
[C---:B------:R-:W-:Y:S01]  /*0550*/  FSETP.GT.AND P0, PT, R7.reuse, R4, PT ;  /* 0x000000040700720b */ /* 0x040fe20003f04000 */
[----:B------:R-:W-:Y:S01]  /*0560*/  FADD R27, R28, R27 ;  /* 0x0000001b1c1b7221 */ /* 0x000fe20000000000 */
[----:B------:R-:W-:-:S03]  /*0570*/  FSETP.NAN.AND P1, PT, R7, R7, PT ;  /* 0x000000070700720b */ /* 0x000fc60003f28000 */
[----:B------:R-:W-:-:S08]  /*0580*/  FADD R12, R27, R12 ;  /* 0x0000000c1b0c7221 */ /* 0x000fd00000000000 */
[----:B------:R-:W-:Y:S01]  /*0590*/  @!P0 FSEL R7, R7, R4, P1 ;  /* 0x0000000407078208 */ /* 0x000fe20000800000 */
[----:B------:R-:W-:Y:S01]  /*05a0*/  FADD R12, R12, R13 ;  /* 0x0000000d0c0c7221 */ /* 0x000fe20000000000 */
[----:B------:R-:W-:-:S03]  /*05b0*/  LOP3.LUT P0, RZ, R24, 0x1c, RZ, 0xc0, !PT ;  /* 0x0000001c18ff7812 */ /* 0x000fc6000780c0ff */
[----:B------:R-:W-:Y:S01]  /*05c0*/  FMUL R12, R12, 0.25 ;  /* 0x3e8000000c0c7820 */ /* 0x000fe20000400000 */
[----:B------:R-:W-:-:S04]  /*05d0*/  ISETP.LT.AND P0, PT, R5, 0x4, !P0 ;  /* 0x000000040500780c */ /* 0x000fc80004701270 */
[C---:B------:R-:W-:Y:S02]  /*05e0*/  FSETP.GT.AND P1, PT, R7.reuse, R12, PT ;  /* 0x0000000c0700720b */ /* 0x040fe40003f24000 */
[----:B------:R-:W-:-:S11]  /*05f0*/  FSETP.NAN.AND P2, PT, R7, R7, PT ;  /* 0x000000070700720b */ /* 0x000fd60003f48000 */
[----:B------:R-:W-:Y:S01]  /*0600*/  @!P1 FSEL R7, R7, R12, P2 ;  /* 0x0000000c07079208 */ /* 0x000fe20001000000 */
[----:B------:R-:W-:Y:S06]  /*0610*/  @!P0 EXIT ;  /* 0x000000000000894d */ /* 0x000fec0003800000 */
[----:B------:R-:W-:Y:S01]  /*0620*/  STG.E desc[UR4][R2.64], R7 ;  /* 0x0000000702007986 */ /* 0x000fe2000c101904 */
[----:B------:R-:W-:Y:S05]  /*0630*/  EXIT ;  /* 0x000000000000794d */ /* 0x000fea0003800000 */
.L_x_0:
[----:B------:R-:W-:-:S00]  /*0640*/  BRA `(.L_x_0) ;  /* 0xfffffffc00fc7947 */ /* 0x000fc0000383ffff */
[----:B------:R-:W-:-:S00]  /*0650*/  NOP ;  /* 0x0000000000007918 */ /* 0x000fc00000000000 */
        /* <DEDUP_REMOVED lines=10> */
.L_x_1:


//--------------------- .nv.constant0.triton_poi_fused__softmax_mean_1 --------------------------
	.section	.nv.constant0.triton_poi_fused__softmax_mean_1,"a",@progbits
	.sectionflags	@""
	.align	4
.nv.constant0.triton_poi_fused__softmax_mean_1:
	.zero		548
